//
// Generated by NVIDIA NVVM Compiler
//
// Compiler Build ID: CL-36424714
// Cuda compilation tools, release 13.0, V13.0.88
// Based on NVVM 20.0.0
//

.version 9.0
.target sm_100
.address_size 64

	// .globl	_Z18dot_product_kernelPKdS0_Pdi
// _ZZ18dot_product_kernelPKdS0_PdiE5cache has been demoted

.visible .entry _Z18dot_product_kernelPKdS0_Pdi(
	.param .u64 .ptr .align 1 _Z18dot_product_kernelPKdS0_Pdi_param_0,
	.param .u64 .ptr .align 1 _Z18dot_product_kernelPKdS0_Pdi_param_1,
	.param .u64 .ptr .align 1 _Z18dot_product_kernelPKdS0_Pdi_param_2,
	.param .u32 _Z18dot_product_kernelPKdS0_Pdi_param_3
)
{
	.reg .pred 	%p<7>;
	.reg .b32 	%r<19>;
	.reg .b64 	%rd<12>;
	.reg .b64 	%fd<14>;
	// demoted variable
	.shared .align 8 .b8 _ZZ18dot_product_kernelPKdS0_PdiE5cache[2048];
	ld.param.u64 	%rd3, [_Z18dot_product_kernelPKdS0_Pdi_param_0];
	ld.param.u64 	%rd4, [_Z18dot_product_kernelPKdS0_Pdi_param_1];
	ld.param.u64 	%rd5, [_Z18dot_product_kernelPKdS0_Pdi_param_2];
	ld.param.u32 	%r11, [_Z18dot_product_kernelPKdS0_Pdi_param_3];
	mov.u32 	%r1, %tid.x;
	mov.u32 	%r2, %ctaid.x;
	mov.u32 	%r18, %ntid.x;
	mad.lo.s32 	%r17, %r2, %r18, %r1;
	setp.ge.s32 	%p1, %r17, %r11;
	mov.f64 	%fd13, 0d0000000000000000;
	@%p1 bra 	$L__BB0_3;
	mov.u32 	%r12, %nctaid.x;
	mul.lo.s32 	%r5, %r18, %r12;
	cvta.to.global.u64 	%rd1, %rd3;
	cvta.to.global.u64 	%rd2, %rd4;
	mov.f64 	%fd13, 0d0000000000000000;
$L__BB0_2:
	mul.wide.s32 	%rd6, %r17, 8;
	add.s64 	%rd7, %rd1, %rd6;
	ld.global.f64 	%fd6, [%rd7];
	add.s64 	%rd8, %rd2, %rd6;
	ld.global.f64 	%fd7, [%rd8];
	fma.rn.f64 	%fd13, %fd6, %fd7, %fd13;
	add.s32 	%r17, %r17, %r5;
	setp.lt.s32 	%p2, %r17, %r11;
	@%p2 bra 	$L__BB0_2;
$L__BB0_3:
	shl.b32 	%r13, %r1, 3;
	mov.u32 	%r14, _ZZ18dot_product_kernelPKdS0_PdiE5cache;
	add.s32 	%r8, %r14, %r13;
	st.shared.f64 	[%r8], %fd13;
	bar.sync 	0;
	setp.lt.u32 	%p3, %r18, 2;
	@%p3 bra 	$L__BB0_7;
$L__BB0_4:
	shr.u32 	%r10, %r18, 1;
	setp.ge.u32 	%p4, %r1, %r10;
	@%p4 bra 	$L__BB0_6;
	shl.b32 	%r15, %r10, 3;
	add.s32 	%r16, %r8, %r15;
	ld.shared.f64 	%fd8, [%r16];
	ld.shared.f64 	%fd9, [%r8];
	add.f64 	%fd10, %fd8, %fd9;
	st.shared.f64 	[%r8], %fd10;
$L__BB0_6:
	bar.sync 	0;
	setp.gt.u32 	%p5, %r18, 3;
	mov.u32 	%r18, %r10;
	@%p5 bra 	$L__BB0_4;
$L__BB0_7:
	setp.ne.s32 	%p6, %r1, 0;
	@%p6 bra 	$L__BB0_9;
	ld.shared.f64 	%fd11, [_ZZ18dot_product_kernelPKdS0_PdiE5cache];
	cvta.to.global.u64 	%rd9, %rd5;
	mul.wide.u32 	%rd10, %r2, 8;
	add.s64 	%rd11, %rd9, %rd10;
	st.global.f64 	[%rd11], %fd11;
$L__BB0_9:
	ret;

}


// ===== COMPILED SASS (sm_100) =====

	.target	sm_100

	.elftype	@"ET_EXEC"


//--------------------- .note.nv.tkinfo           --------------------------
	.section	.note.nv.tkinfo,"",@"SHT_NOTE"
	.sectionflags	@"SHF_NOTE_NV_TKINFO"
	.tkinfo
        /*0018*/ 	.word	0x00000002
        /*0030*/ 	.string	""
        /*0030*/ 	.string	"ptxas"
        /*0030*/ 	.string	"Cuda compilation tools, release 13.0, V13.0.88"
        /*0030*/ 	.string	"Build cuda_13.0.r13.0/compiler.36424714_0"
        /*0030*/ 	.string	"-arch sm_100 -m 64 "



//--------------------- .note.nv.cuinfo           --------------------------
	.section	.note.nv.cuinfo,"",@"SHT_NOTE"
	.sectionflags	@"SHF_NOTE_NV_CUINFO"
        /*0018*/ 	.short	0x0002
        /*001a*/ 	.short	0x0064
        /*001c*/ 	.short	0x0082
	.zero		2


//--------------------- .nv.info                  --------------------------
	.section	.nv.info,"",@"SHT_CUDA_INFO"
	.align	4


	//----- nvinfo : EIATTR_REGCOUNT
	.align		4
        /*0000*/ 	.byte	0x04, 0x2f
        /*0002*/ 	.short	(.L_1 - .L_0)
	.align		4
.L_0:
        /*0004*/ 	.word	index@(_Z18dot_product_kernelPKdS0_Pdi)
        /*0008*/ 	.word	0x00000012


	//----- nvinfo : EIATTR_FRAME_SIZE
	.align		4
.L_1:
        /*000c*/ 	.byte	0x04, 0x11
        /*000e*/ 	.short	(.L_3 - .L_2)
	.align		4
.L_2:
        /*0010*/ 	.word	index@(_Z18dot_product_kernelPKdS0_Pdi)
        /*0014*/ 	.word	0x00000000


	//----- nvinfo : EIATTR_MIN_STACK_SIZE
	.align		4
.L_3:
        /*0018*/ 	.byte	0x04, 0x12
        /*001a*/ 	.short	(.L_5 - .L_4)
	.align		4
.L_4:
        /*001c*/ 	.word	index@(_Z18dot_product_kernelPKdS0_Pdi)
        /*0020*/ 	.word	0x00000000
.L_5:


//--------------------- .nv.compat                --------------------------
	.section	.nv.compat,"",@"SHT_CUDA_COMPAT_INFO"
	.align	4
        /*0000*/ 	.byte	0x02, 0x09, 0x00, 0x00, 0x02, 0x02, 0x01, 0x00, 0x02, 0x05, 0x05, 0x00, 0x03, 0x07, 0x01, 0x01
        /*0010*/ 	.byte	0x02, 0x03, 0x00, 0x00, 0x02, 0x06, 0x01, 0x00, 0x04, 0x0b, 0x08, 0x00, 0x01, 0x00, 0x00, 0x00
        /*0020*/ 	.byte	0x00, 0x00, 0x00, 0x00


//--------------------- .nv.info._Z18dot_product_kernelPKdS0_Pdi --------------------------
	.section	.nv.info._Z18dot_product_kernelPKdS0_Pdi,"",@"SHT_CUDA_INFO"
	.sectionflags	@""
	.align	4


	//----- nvinfo : EIATTR_CUDA_API_VERSION
	.align		4
        /*0000*/ 	.byte	0x04, 0x37
        /*0002*/ 	.short	(.L_7 - .L_6)
.L_6:
        /*0004*/ 	.word	0x00000082


	//----- nvinfo : EIATTR_KPARAM_INFO
	.align		4
.L_7:
        /*0008*/ 	.byte	0x04, 0x17
        /*000a*/ 	.short	(.L_9 - .L_8)
.L_8:
        /*000c*/ 	.word	0x00000000
        /*0010*/ 	.short	0x0003
        /*0012*/ 	.short	0x0018
        /*0014*/ 	.byte	0x00, 0xf0, 0x11, 0x00


	//----- nvinfo : EIATTR_KPARAM_INFO
	.align		4
.L_9:
        /*0018*/ 	.byte	0x04, 0x17
        /*001a*/ 	.short	(.L_11 - .L_10)
.L_10:
        /*001c*/ 	.word	0x00000000
        /*0020*/ 	.short	0x0002
        /*0022*/ 	.short	0x0010
        /*0024*/ 	.byte	0x00, 0xf5, 0x21, 0x00


	//----- nvinfo : EIATTR_KPARAM_INFO
	.align		4
.L_11:
        /*0028*/ 	.byte	0x04, 0x17
        /*002a*/ 	.short	(.L_13 - .L_12)
.L_12:
        /*002c*/ 	.word	0x00000000
        /*0030*/ 	.short	0x0001
        /*0032*/ 	.short	0x0008
        /*0034*/ 	.byte	0x00, 0xf5, 0x21, 0x00


	//----- nvinfo : EIATTR_KPARAM_INFO
	.align		4
.L_13:
        /*0038*/ 	.byte	0x04, 0x17
        /*003a*/ 	.short	(.L_15 - .L_14)
.L_14:
        /*003c*/ 	.word	0x00000000
        /*0040*/ 	.short	0x0000
        /*0042*/ 	.short	0x0000
        /*0044*/ 	.byte	0x00, 0xf5, 0x21, 0x00


	//----- nvinfo : EIATTR_SPARSE_MMA_MASK
	.align		4
.L_15:
        /*0048*/ 	.byte	0x03, 0x50
        /*004a*/ 	.short	0x0000


	//----- nvinfo : EIATTR_MAXREG_COUNT
	.align		4
        /*004c*/ 	.byte	0x03, 0x1b
        /*004e*/ 	.short	0x00ff


	//----- nvinfo : EIATTR_NUM_BARRIERS
	.align		4
        /*0050*/ 	.byte	0x02, 0x4c
        /*0052*/ 	.byte	0x01
	.zero		1


	//----- nvinfo : EIATTR_MERCURY_ISA_VERSION
	.align		4
        /*0054*/ 	.byte	0x03, 0x5f
        /*0056*/ 	.short	0x0101


	//----- nvinfo : EIATTR_VRC_CTA_INIT_COUNT
	.align		4
        /*0058*/ 	.byte	0x02, 0x4a
	.zero		1
	.zero		1


	//----- nvinfo : EIATTR_EXIT_INSTR_OFFSETS
	.align		4
        /*005c*/ 	.byte	0x04, 0x1c
        /*005e*/ 	.short	(.L_17 - .L_16)


	//   ....[0]....
.L_16:
        /*0060*/ 	.word	0x000002f0


	//   ....[1]....
        /*0064*/ 	.word	0x00000370


	//----- nvinfo : EIATTR_CRS_STACK_SIZE
	.align		4
.L_17:
        /*0068*/ 	.byte	0x04, 0x1e
        /*006a*/ 	.short	(.L_19 - .L_18)
.L_18:
        /*006c*/ 	.word	0x00000000


	//----- nvinfo : EIATTR_CBANK_PARAM_SIZE
	.align		4
.L_19:
        /*0070*/ 	.byte	0x03, 0x19
        /*0072*/ 	.short	0x001c


	//----- nvinfo : EIATTR_PARAM_CBANK
	.align		4
        /*0074*/ 	.byte	0x04, 0x0a
        /*0076*/ 	.short	(.L_21 - .L_20)
	.align		4
.L_20:
        /*0078*/ 	.word	index@(.nv.constant0._Z18dot_product_kernelPKdS0_Pdi)
        /*007c*/ 	.short	0x0380
        /*007e*/ 	.short	0x001c


	//----- nvinfo : EIATTR_SW_WAR
	.align		4
.L_21:
        /*0080*/ 	.byte	0x04, 0x36
        /*0082*/ 	.short	(.L_23 - .L_22)
.L_22:
        /*0084*/ 	.word	0x00000008
.L_23:


//--------------------- .nv.callgraph             --------------------------
	.section	.nv.callgraph,"",@"SHT_CUDA_CALLGRAPH"
	.align	4
	.sectionentsize	8
	.align		4
        /*0000*/ 	.word	0x00000000
	.align		4
        /*0004*/ 	.word	0xffffffff
	.align		4
        /*0008*/ 	.word	0x00000000
	.align		4
        /*000c*/ 	.word	0xfffffffe
	.align		4
        /*0010*/ 	.word	0x00000000
	.align		4
        /*0014*/ 	.word	0xfffffffd
	.align		4
        /*0018*/ 	.word	0x00000000
	.align		4
        /*001c*/ 	.word	0xfffffffc


//--------------------- .text._Z18dot_product_kernelPKdS0_Pdi --------------------------
	.section	.text._Z18dot_product_kernelPKdS0_Pdi,"ax",@progbits
	.align	128
        .global         _Z18dot_product_kernelPKdS0_Pdi
        .type           _Z18dot_product_kernelPKdS0_Pdi,@function
        .size           _Z18dot_product_kernelPKdS0_Pdi,(.L_x_6 - _Z18dot_product_kernelPKdS0_Pdi)
        .other          _Z18dot_product_kernelPKdS0_Pdi,@"STO_CUDA_ENTRY STV_DEFAULT"
_Z18dot_product_kernelPKdS0_Pdi:
.text._Z18dot_product_kernelPKdS0_Pdi:
[----:B------:R-:W-:Y:S01]  /*0000*/  LDC R1, c[0x0][0x37c] ;  /* 0x0000df00ff017b82 */ /* 0x000fe20000000800 */
[----:B------:R-:W0:Y:S01]  /*0010*/  S2R R15, SR_TID.X ;  /* 0x00000000000f7919 */ /* 0x000e220000002100 */
[----:B------:R-:W1:Y:S01]  /*0020*/  LDCU UR4, c[0x0][0x360] ;  /* 0x00006c00ff0477ac */ /* 0x000e620008000800 */
[----:B------:R-:W-:Y:S01]  /*0030*/  BSSY.RECONVERGENT B0, `(.L_x_0) ;  /* 0x0000017000007945 */ /* 0x000fe20003800200 */
[----:B------:R-:W-:Y:S01]  /*0040*/  CS2R R2, SRZ ;  /* 0x0000000000027805 */ /* 0x000fe2000001ff00 */
[----:B------:R-:W0:Y:S01]  /*0050*/  S2R R0, SR_CTAID.X ;  /* 0x0000000000007919 */ /* 0x000e220000002500 */
[----:B------:R-:W2:Y:S01]  /*0060*/  LDCU UR5, c[0x0][0x398] ;  /* 0x00007300ff0577ac */ /* 0x000ea20008000800 */
[----:B------:R-:W3:Y:S01]  /*0070*/  LDCU.64 UR6, c[0x0][0x358] ;  /* 0x00006b00ff0677ac */ /* 0x000ee20008000a00 */
[----:B-1----:R-:W-:Y:S02]  /*0080*/  IMAD.U32 R12, RZ, RZ, UR4 ;  /* 0x00000004ff0c7e24 */ /* 0x002fe4000f8e00ff */
[----:B0-----:R-:W-:-:S05]  /*0090*/  IMAD R4, R0, UR4, R15 ;  /* 0x0000000400047c24 */ /* 0x001fca000f8e020f */
[----:B--2---:R-:W-:-:S13]  /*00a0*/  ISETP.GE.AND P0, PT, R4, UR5, PT ;  /* 0x0000000504007c0c */ /* 0x004fda000bf06270 */
[----:B---3--:R-:W-:Y:S05]  /*00b0*/  @P0 BRA `(.L_x_1) ;  /* 0x0000000000380947 */ /* 0x008fea0003800000 */
[----:B------:R-:W0:Y:S01]  /*00c0*/  LDC.64 R8, c[0x0][0x380] ;  /* 0x0000e000ff087b82 */ /* 0x000e220000000a00 */
[----:B------:R-:W1:Y:S01]  /*00d0*/  LDCU UR4, c[0x0][0x370] ;  /* 0x00006e00ff0477ac */ /* 0x000e620008000800 */
[----:B------:R-:W-:Y:S01]  /*00e0*/  IMAD.MOV.U32 R13, RZ, RZ, R4 ;  /* 0x000000ffff0d7224 */ /* 0x000fe200078e0004 */
[----:B------:R-:W-:-:S05]  /*00f0*/  CS2R R2, SRZ ;  /* 0x0000000000027805 */ /* 0x000fca000001ff00 */
[----:B------:R-:W2:Y:S01]  /*0100*/  LDC.64 R10, c[0x0][0x388] ;  /* 0x0000e200ff0a7b82 */ /* 0x000ea20000000a00 */
[----:B-1----:R-:W-:-:S07]  /*0110*/  IMAD R14, R12, UR4, RZ ;  /* 0x000000040c0e7c24 */ /* 0x002fce000f8e02ff */
.L_x_2:
[----:B0-----:R-:W-:-:S04]  /*0120*/  IMAD.WIDE R4, R13, 0x8, R8 ;  /* 0x000000080d047825 */ /* 0x001fc800078e0208 */
[----:B--2---:R-:W-:Y:S02]  /*0130*/  IMAD.WIDE R6, R13, 0x8, R10 ;  /* 0x000000080d067825 */ /* 0x004fe400078e020a */
[----:B------:R-:W2:Y:S04]  /*0140*/  LDG.E.64 R4, desc[UR6][R4.64] ;  /* 0x0000000604047981 */ /* 0x000ea8000c1e1b00 */
[----:B------:R-:W2:Y:S01]  /*0150*/  LDG.E.64 R6, desc[UR6][R6.64] ;  /* 0x0000000606067981 */ /* 0x000ea2000c1e1b00 */
[----:B------:R-:W-:-:S05]  /*0160*/  IMAD.IADD R13, R14, 0x1, R13 ;  /* 0x000000010e0d7824 */ /* 0x000fca00078e020d */
[----:B------:R-:W-:Y:S01]  /*0170*/  ISETP.GE.AND P0, PT, R13, UR5, PT ;  /* 0x000000050d007c0c */ /* 0x000fe2000bf06270 */
[----:B--2---:R-:W-:-:S12]  /*0180*/  DFMA R2, R4, R6, R2 ;  /* 0x000000060402722b */ /* 0x004fd80000000002 */
[----:B------:R-:W-:Y:S05]  /*0190*/  @!P0 BRA `(.L_x_2) ;  /* 0xfffffffc00e08947 */ /* 0x000fea000383ffff */
.L_x_1:
[----:B------:R-:W-:Y:S05]  /*01a0*/  BSYNC.RECONVERGENT B0 ;  /* 0x0000000000007941 */ /* 0x000fea0003800200 */
.L_x_0:
[----:B------:R-:W0:Y:S01]  /*01b0*/  S2UR UR5, SR_CgaCtaId ;  /* 0x00000000000579c3 */ /* 0x000e220000008800 */
[----:B------:R-:W-:Y:S01]  /*01c0*/  UMOV UR4, 0x400 ;  /* 0x0000040000047882 */ /* 0x000fe20000000000 */
[----:B------:R-:W-:Y:S02]  /*01d0*/  ISETP.GE.U32.AND P1, PT, R12, 0x2, PT ;  /* 0x000000020c00780c */ /* 0x000fe40003f26070 */
[----:B------:R-:W-:Y:S01]  /*01e0*/  ISETP.NE.AND P0, PT, R15, RZ, PT ;  /* 0x000000ff0f00720c */ /* 0x000fe20003f05270 */
[----:B0-----:R-:W-:-:S06]  /*01f0*/  ULEA UR4, UR5, UR4, 0x18 ;  /* 0x0000000405047291 */ /* 0x001fcc000f8ec0ff */
[----:B------:R-:W-:-:S05]  /*0200*/  LEA R7, R15, UR4, 0x3 ;  /* 0x000000040f077c11 */ /* 0x000fca000f8e18ff */
[----:B------:R0:W-:Y:S01]  /*0210*/  STS.64 [R7], R2 ;  /* 0x0000000207007388 */ /* 0x0001e20000000a00 */
[----:B------:R-:W-:Y:S06]  /*0220*/  BAR.SYNC.DEFER_BLOCKING 0x0 ;  /* 0x0000000000007b1d */ /* 0x000fec0000010000 */
[----:B------:R-:W-:Y:S05]  /*0230*/  @!P1 BRA `(.L_x_3) ;  /* 0x00000000002c9947 */ /* 0x000fea0003800000 */
.L_x_4:
[----:B------:R-:W-:-:S04]  /*0240*/  SHF.R.U32.HI R8, RZ, 0x1, R12 ;  /* 0x00000001ff087819 */ /* 0x000fc8000001160c */
[----:B------:R-:W-:-:S13]  /*0250*/  ISETP.GE.U32.AND P1, PT, R15, R8, PT ;  /* 0x000000080f00720c */ /* 0x000fda0003f26070 */
[----:B------:R-:W-:Y:S01]  /*0260*/  @!P1 IMAD R6, R8, 0x8, R7 ;  /* 0x0000000808069824 */ /* 0x000fe200078e0207 */
[----:B------:R-:W-:Y:S04]  /*0270*/  @!P1 LDS.64 R4, [R7] ;  /* 0x0000000007049984 */ /* 0x000fe80000000a00 */
[----:B0-----:R-:W0:Y:S02]  /*0280*/  @!P1 LDS.64 R2, [R6] ;  /* 0x0000000006029984 */ /* 0x001e240000000a00 */
[----:B0-----:R-:W-:-:S07]  /*0290*/  @!P1 DADD R2, R2, R4 ;  /* 0x0000000002029229 */ /* 0x001fce0000000004 */
[----:B------:R1:W-:Y:S01]  /*02a0*/  @!P1 STS.64 [R7], R2 ;  /* 0x0000000207009388 */ /* 0x0003e20000000a00 */
[----:B------:R-:W-:Y:S01]  /*02b0*/  BAR.SYNC.DEFER_BLOCKING 0x0 ;  /* 0x0000000000007b1d */ /* 0x000fe20000010000 */
[----:B------:R-:W-:Y:S01]  /*02c0*/  ISETP.GT.U32.AND P1, PT, R12, 0x3, PT ;  /* 0x000000030c00780c */ /* 0x000fe20003f24070 */
[----:B------:R-:W-:-:S12]  /*02d0*/  IMAD.MOV.U32 R12, RZ, RZ, R8 ;  /* 0x000000ffff0c7224 */ /* 0x000fd800078e0008 */
[----:B-1----:R-:W-:Y:S05]  /*02e0*/  @P1 BRA `(.L_x_4) ;  /* 0xfffffffc00d41947 */ /* 0x002fea000383ffff */
.L_x_3:
[----:B------:R-:W-:Y:S05]  /*02f0*/  @P0 EXIT ;  /* 0x000000000000094d */ /* 0x000fea0003800000 */
[----:B------:R-:W1:Y:S01]  /*0300*/  S2UR UR5, SR_CgaCtaId ;  /* 0x00000000000579c3 */ /* 0x000e620000008800 */
[----:B------:R-:W-:-:S07]  /*0310*/  UMOV UR4, 0x400 ;  /* 0x0000040000047882 */ /* 0x000fce0000000000 */
[----:B------:R-:W2:Y:S01]  /*0320*/  LDC.64 R4, c[0x0][0x390] ;  /* 0x0000e400ff047b82 */ /* 0x000ea20000000a00 */
[----:B-1----:R-:W-:Y:S01]  /*0330*/  ULEA UR4, UR5, UR4, 0x18 ;  /* 0x0000000405047291 */ /* 0x002fe2000f8ec0ff */
[----:B--2---:R-:W-:-:S08]  /*0340*/  IMAD.WIDE.U32 R4, R0, 0x8, R4 ;  /* 0x0000000800047825 */ /* 0x004fd000078e0004 */
[----:B0-----:R-:W0:Y:S04]  /*0350*/  LDS.64 R2, [UR4] ;  /* 0x00000004ff027984 */ /* 0x001e280008000a00 */
[----:B0-----:R-:W-:Y:S01]  /*0360*/  STG.E.64 desc[UR6][R4.64], R2 ;  /* 0x0000000204007986 */ /* 0x001fe2000c101b06 */
[----:B------:R-:W-:Y:S05]  /*0370*/  EXIT ;  /* 0x000000000000794d */ /* 0x000fea0003800000 */
.L_x_5:
[----:B------:R-:W-:-:S00]  /*0380*/  BRA `(.L_x_5) ;  /* 0xfffffffc00fc7947 */ /* 0x000fc0000383ffff */
[----:B------:R-:W-:-:S00]  /*0390*/  NOP ;  /* 0x0000000000007918 */ /* 0x000fc00000000000 */
        /* <DEDUP_REMOVED lines=14> */
.L_x_6:


//--------------------- .nv.shared._Z18dot_product_kernelPKdS0_Pdi --------------------------
	.section	.nv.shared._Z18dot_product_kernelPKdS0_Pdi,"aw",@nobits
	.sectionflags	@""
	.align	8
.nv.shared._Z18dot_product_kernelPKdS0_Pdi:
	.zero		3072


//--------------------- .nv.shared.reserved.0     --------------------------
	.section	.nv.shared.reserved.0,"aw",@nobits
	.weak		__nv_reservedSMEM_offset_0_alias
	.size		__nv_reservedSMEM_offset_0_alias, 0, 64
	.other		__nv_reservedSMEM_offset_0_alias,@"STO_CUDA_RESERVED_SHARED STV_DEFAULT"
__nv_reservedSMEM_offset_0_alias:
	.zero		0
	.zero		64


//--------------------- .nv.constant0._Z18dot_product_kernelPKdS0_Pdi --------------------------
	.section	.nv.constant0._Z18dot_product_kernelPKdS0_Pdi,"a",@progbits
	.sectionflags	@""
	.align	4
.nv.constant0._Z18dot_product_kernelPKdS0_Pdi:
	.zero		924


//--------------------- SYMBOLS --------------------------

	.type		.nv.reservedSmem.offset0,@object
	.size		.nv.reservedSmem.offset0,0x4
	.type		.nv.reservedSmem.cap,@object
	.size		.nv.reservedSmem.cap,0x4
